//
// Generated by NVIDIA NVVM Compiler
//
// Compiler Build ID: CL-36424714
// Cuda compilation tools, release 13.0, V13.0.88
// Based on NVVM 20.0.0
//

.version 9.0
.target sm_100
.address_size 64

	// .globl	_Z15multicore_schediPiS_S_
// _ZZ15multicore_schediPiS_S_E18smallest_free_core has been demoted
// _ZZ15multicore_schediPiS_S_E11launch_time has been demoted
.extern .shared .align 16 .b8 assigned_core[];

.visible .entry _Z15multicore_schediPiS_S_(
	.param .u32 _Z15multicore_schediPiS_S__param_0,
	.param .u64 .ptr .align 1 _Z15multicore_schediPiS_S__param_1,
	.param .u64 .ptr .align 1 _Z15multicore_schediPiS_S__param_2,
	.param .u64 .ptr .align 1 _Z15multicore_schediPiS_S__param_3
)
{
	.reg .pred 	%p<26>;
	.reg .b16 	%rs<34>;
	.reg .b32 	%r<113>;
	.reg .b64 	%rd<32>;
	// demoted variable
	.shared .align 4 .u32 _ZZ15multicore_schediPiS_S_E18smallest_free_core;
	// demoted variable
	.shared .align 4 .u32 _ZZ15multicore_schediPiS_S_E11launch_time;
	ld.param.u32 	%r44, [_Z15multicore_schediPiS_S__param_0];
	ld.param.u64 	%rd22, [_Z15multicore_schediPiS_S__param_1];
	ld.param.u64 	%rd23, [_Z15multicore_schediPiS_S__param_2];
	ld.param.u64 	%rd24, [_Z15multicore_schediPiS_S__param_3];
	cvta.to.global.u64 	%rd1, %rd24;
	cvta.to.global.u64 	%rd2, %rd22;
	cvta.to.global.u64 	%rd3, %rd23;
	mov.u32 	%r1, %tid.x;
	shl.b32 	%r45, %r1, 2;
	mov.u32 	%r46, assigned_core;
	add.s32 	%r47, %r46, %r45;
	mov.b32 	%r48, -1;
	st.shared.u32 	[%r47], %r48;
	mov.b32 	%r49, 0;
	st.shared.u32 	[_ZZ15multicore_schediPiS_S_E11launch_time], %r49;
	bar.sync 	0;
	setp.lt.s32 	%p1, %r44, 1;
	@%p1 bra 	$L__BB0_37;
	and.b32  	%r2, %r44, 3;
	setp.lt.u32 	%p2, %r44, 4;
	mov.b16 	%rs27, 1;
	mov.b32 	%r107, 0;
	mov.u32 	%r100, %r107;
	@%p2 bra 	$L__BB0_28;
	and.b32  	%r107, %r44, 2147483644;
	neg.s32 	%r97, %r107;
	add.s64 	%rd28, %rd3, 8;
	add.s64 	%rd27, %rd2, 8;
	add.s64 	%rd26, %rd1, 8;
	mov.b32 	%r100, 0;
	mov.b16 	%rs27, 1;
$L__BB0_3:
	ld.global.u32 	%r52, [%rd28+-8];
	shl.b32 	%r53, %r52, 2;
	add.s32 	%r7, %r46, %r53;
	ld.shared.u32 	%r99, [%r7];
	setp.ne.s32 	%p3, %r99, -1;
	@%p3 bra 	$L__BB0_7;
	mov.b32 	%r55, 1001;
	st.shared.u32 	[_ZZ15multicore_schediPiS_S_E18smallest_free_core], %r55;
	bar.sync 	0;
	and.b16  	%rs16, %rs27, 255;
	setp.eq.s16 	%p4, %rs16, 0;
	@%p4 bra 	$L__BB0_6;
	atom.shared.min.s32 	%r56, [_ZZ15multicore_schediPiS_S_E18smallest_free_core], %r1;
$L__BB0_6:
	bar.sync 	0;
	ld.shared.u32 	%r99, [_ZZ15multicore_schediPiS_S_E18smallest_free_core];
	st.shared.u32 	[%r7], %r99;
$L__BB0_7:
	bar.sync 	0;
	setp.ne.s32 	%p5, %r1, %r99;
	@%p5 bra 	$L__BB0_9;
	atom.shared.max.s32 	%r57, [_ZZ15multicore_schediPiS_S_E11launch_time], %r100;
	ld.shared.u32 	%r58, [_ZZ15multicore_schediPiS_S_E11launch_time];
	ld.global.u32 	%r59, [%rd27+-8];
	add.s32 	%r100, %r59, %r58;
	st.global.u32 	[%rd26+-8], %r100;
	mov.b16 	%rs27, 0;
$L__BB0_9:
	bar.sync 	0;
	ld.shared.u32 	%r60, [_ZZ15multicore_schediPiS_S_E11launch_time];
	setp.lt.s32 	%p6, %r60, %r100;
	selp.b16 	%rs28, %rs27, 1, %p6;
	bar.sync 	0;
	ld.global.u32 	%r61, [%rd28+-4];
	shl.b32 	%r62, %r61, 2;
	add.s32 	%r13, %r46, %r62;
	ld.shared.u32 	%r101, [%r13];
	setp.ne.s32 	%p7, %r101, -1;
	@%p7 bra 	$L__BB0_13;
	mov.b32 	%r64, 1001;
	st.shared.u32 	[_ZZ15multicore_schediPiS_S_E18smallest_free_core], %r64;
	bar.sync 	0;
	and.b16  	%rs18, %rs28, 255;
	setp.eq.s16 	%p8, %rs18, 0;
	@%p8 bra 	$L__BB0_12;
	atom.shared.min.s32 	%r65, [_ZZ15multicore_schediPiS_S_E18smallest_free_core], %r1;
$L__BB0_12:
	bar.sync 	0;
	ld.shared.u32 	%r101, [_ZZ15multicore_schediPiS_S_E18smallest_free_core];
	st.shared.u32 	[%r13], %r101;
$L__BB0_13:
	bar.sync 	0;
	setp.ne.s32 	%p9, %r1, %r101;
	@%p9 bra 	$L__BB0_15;
	atom.shared.max.s32 	%r66, [_ZZ15multicore_schediPiS_S_E11launch_time], %r100;
	ld.shared.u32 	%r67, [_ZZ15multicore_schediPiS_S_E11launch_time];
	ld.global.u32 	%r68, [%rd27+-4];
	add.s32 	%r100, %r68, %r67;
	st.global.u32 	[%rd26+-4], %r100;
	mov.b16 	%rs28, 0;
$L__BB0_15:
	bar.sync 	0;
	ld.shared.u32 	%r69, [_ZZ15multicore_schediPiS_S_E11launch_time];
	setp.lt.s32 	%p10, %r69, %r100;
	selp.b16 	%rs29, %rs28, 1, %p10;
	bar.sync 	0;
	ld.global.u32 	%r70, [%rd28];
	shl.b32 	%r71, %r70, 2;
	add.s32 	%r19, %r46, %r71;
	ld.shared.u32 	%r103, [%r19];
	setp.ne.s32 	%p11, %r103, -1;
	@%p11 bra 	$L__BB0_19;
	mov.b32 	%r73, 1001;
	st.shared.u32 	[_ZZ15multicore_schediPiS_S_E18smallest_free_core], %r73;
	bar.sync 	0;
	and.b16  	%rs20, %rs29, 255;
	setp.eq.s16 	%p12, %rs20, 0;
	@%p12 bra 	$L__BB0_18;
	atom.shared.min.s32 	%r74, [_ZZ15multicore_schediPiS_S_E18smallest_free_core], %r1;
$L__BB0_18:
	bar.sync 	0;
	ld.shared.u32 	%r103, [_ZZ15multicore_schediPiS_S_E18smallest_free_core];
	st.shared.u32 	[%r19], %r103;
$L__BB0_19:
	bar.sync 	0;
	setp.ne.s32 	%p13, %r1, %r103;
	@%p13 bra 	$L__BB0_21;
	atom.shared.max.s32 	%r75, [_ZZ15multicore_schediPiS_S_E11launch_time], %r100;
	ld.shared.u32 	%r76, [_ZZ15multicore_schediPiS_S_E11launch_time];
	ld.global.u32 	%r77, [%rd27];
	add.s32 	%r100, %r77, %r76;
	st.global.u32 	[%rd26], %r100;
	mov.b16 	%rs29, 0;
$L__BB0_21:
	bar.sync 	0;
	ld.shared.u32 	%r78, [_ZZ15multicore_schediPiS_S_E11launch_time];
	setp.lt.s32 	%p14, %r78, %r100;
	selp.b16 	%rs30, %rs29, 1, %p14;
	bar.sync 	0;
	ld.global.u32 	%r79, [%rd28+4];
	shl.b32 	%r80, %r79, 2;
	add.s32 	%r25, %r46, %r80;
	ld.shared.u32 	%r105, [%r25];
	setp.ne.s32 	%p15, %r105, -1;
	@%p15 bra 	$L__BB0_25;
	mov.b32 	%r82, 1001;
	st.shared.u32 	[_ZZ15multicore_schediPiS_S_E18smallest_free_core], %r82;
	bar.sync 	0;
	and.b16  	%rs22, %rs30, 255;
	setp.eq.s16 	%p16, %rs22, 0;
	@%p16 bra 	$L__BB0_24;
	atom.shared.min.s32 	%r83, [_ZZ15multicore_schediPiS_S_E18smallest_free_core], %r1;
$L__BB0_24:
	bar.sync 	0;
	ld.shared.u32 	%r105, [_ZZ15multicore_schediPiS_S_E18smallest_free_core];
	st.shared.u32 	[%r25], %r105;
$L__BB0_25:
	bar.sync 	0;
	setp.ne.s32 	%p17, %r1, %r105;
	@%p17 bra 	$L__BB0_27;
	atom.shared.max.s32 	%r84, [_ZZ15multicore_schediPiS_S_E11launch_time], %r100;
	ld.shared.u32 	%r85, [_ZZ15multicore_schediPiS_S_E11launch_time];
	ld.global.u32 	%r86, [%rd27+4];
	add.s32 	%r100, %r86, %r85;
	st.global.u32 	[%rd26+4], %r100;
	mov.b16 	%rs30, 0;
$L__BB0_27:
	bar.sync 	0;
	ld.shared.u32 	%r87, [_ZZ15multicore_schediPiS_S_E11launch_time];
	setp.lt.s32 	%p18, %r87, %r100;
	selp.b16 	%rs27, %rs30, 1, %p18;
	bar.sync 	0;
	add.s32 	%r97, %r97, 4;
	add.s64 	%rd28, %rd28, 16;
	add.s64 	%rd27, %rd27, 16;
	add.s64 	%rd26, %rd26, 16;
	setp.ne.s32 	%p19, %r97, 0;
	@%p19 bra 	$L__BB0_3;
$L__BB0_28:
	setp.eq.s32 	%p20, %r2, 0;
	@%p20 bra 	$L__BB0_37;
	mul.wide.u32 	%rd25, %r107, 4;
	add.s64 	%rd31, %rd1, %rd25;
	add.s64 	%rd30, %rd2, %rd25;
	add.s64 	%rd29, %rd3, %rd25;
	neg.s32 	%r109, %r2;
$L__BB0_30:
	.pragma "nounroll";
	ld.global.u32 	%r88, [%rd29];
	shl.b32 	%r89, %r88, 2;
	add.s32 	%r37, %r46, %r89;
	ld.shared.u32 	%r111, [%r37];
	setp.ne.s32 	%p21, %r111, -1;
	@%p21 bra 	$L__BB0_34;
	mov.b32 	%r91, 1001;
	st.shared.u32 	[_ZZ15multicore_schediPiS_S_E18smallest_free_core], %r91;
	bar.sync 	0;
	and.b16  	%rs24, %rs27, 255;
	setp.eq.s16 	%p22, %rs24, 0;
	@%p22 bra 	$L__BB0_33;
	atom.shared.min.s32 	%r92, [_ZZ15multicore_schediPiS_S_E18smallest_free_core], %r1;
$L__BB0_33:
	bar.sync 	0;
	ld.shared.u32 	%r111, [_ZZ15multicore_schediPiS_S_E18smallest_free_core];
	st.shared.u32 	[%r37], %r111;
$L__BB0_34:
	bar.sync 	0;
	setp.ne.s32 	%p23, %r1, %r111;
	@%p23 bra 	$L__BB0_36;
	atom.shared.max.s32 	%r93, [_ZZ15multicore_schediPiS_S_E11launch_time], %r100;
	ld.shared.u32 	%r94, [_ZZ15multicore_schediPiS_S_E11launch_time];
	ld.global.u32 	%r95, [%rd30];
	add.s32 	%r100, %r95, %r94;
	st.global.u32 	[%rd31], %r100;
	mov.b16 	%rs27, 0;
$L__BB0_36:
	bar.sync 	0;
	ld.shared.u32 	%r96, [_ZZ15multicore_schediPiS_S_E11launch_time];
	setp.lt.s32 	%p24, %r96, %r100;
	selp.b16 	%rs27, %rs27, 1, %p24;
	bar.sync 	0;
	add.s64 	%rd31, %rd31, 4;
	add.s64 	%rd30, %rd30, 4;
	add.s64 	%rd29, %rd29, 4;
	add.s32 	%r109, %r109, 1;
	setp.ne.s32 	%p25, %r109, 0;
	@%p25 bra 	$L__BB0_30;
$L__BB0_37:
	ret;

}


// ===== COMPILED SASS (sm_100) =====

	.target	sm_100

	.elftype	@"ET_EXEC"


//--------------------- .note.nv.tkinfo           --------------------------
	.section	.note.nv.tkinfo,"",@"SHT_NOTE"
	.sectionflags	@"SHF_NOTE_NV_TKINFO"
	.tkinfo
        /*0018*/ 	.word	0x00000002
        /*0030*/ 	.string	""
        /*0030*/ 	.string	"ptxas"
        /*0030*/ 	.string	"Cuda compilation tools, release 13.0, V13.0.88"
        /*0030*/ 	.string	"Build cuda_13.0.r13.0/compiler.36424714_0"
        /*0030*/ 	.string	"-arch sm_100 -m 64 "



//--------------------- .note.nv.cuinfo           --------------------------
	.section	.note.nv.cuinfo,"",@"SHT_NOTE"
	.sectionflags	@"SHF_NOTE_NV_CUINFO"
        /*0018*/ 	.short	0x0002
        /*001a*/ 	.short	0x0064
        /*001c*/ 	.short	0x0082
	.zero		2


//--------------------- .nv.info                  --------------------------
	.section	.nv.info,"",@"SHT_CUDA_INFO"
	.align	4


	//----- nvinfo : EIATTR_REGCOUNT
	.align		4
        /*0000*/ 	.byte	0x04, 0x2f
        /*0002*/ 	.short	(.L_1 - .L_0)
	.align		4
.L_0:
        /*0004*/ 	.word	index@(_Z15multicore_schediPiS_S_)
        /*0008*/ 	.word	0x00000014


	//----- nvinfo : EIATTR_FRAME_SIZE
	.align		4
.L_1:
        /*000c*/ 	.byte	0x04, 0x11
        /*000e*/ 	.short	(.L_3 - .L_2)
	.align		4
.L_2:
        /*0010*/ 	.word	index@(_Z15multicore_schediPiS_S_)
        /*0014*/ 	.word	0x00000000


	//----- nvinfo : EIATTR_MIN_STACK_SIZE
	.align		4
.L_3:
        /*0018*/ 	.byte	0x04, 0x12
        /*001a*/ 	.short	(.L_5 - .L_4)
	.align		4
.L_4:
        /*001c*/ 	.word	index@(_Z15multicore_schediPiS_S_)
        /*0020*/ 	.word	0x00000000
.L_5:


//--------------------- .nv.compat                --------------------------
	.section	.nv.compat,"",@"SHT_CUDA_COMPAT_INFO"
	.align	4
        /*0000*/ 	.byte	0x02, 0x09, 0x00, 0x00, 0x02, 0x02, 0x01, 0x00, 0x02, 0x05, 0x05, 0x00, 0x03, 0x07, 0x01, 0x01
        /*0010*/ 	.byte	0x02, 0x03, 0x00, 0x00, 0x02, 0x06, 0x01, 0x00, 0x04, 0x0b, 0x08, 0x00, 0x09, 0x00, 0x00, 0x00
        /*0020*/ 	.byte	0x00, 0x00, 0x00, 0x00


//--------------------- .nv.info._Z15multicore_schediPiS_S_ --------------------------
	.section	.nv.info._Z15multicore_schediPiS_S_,"",@"SHT_CUDA_INFO"
	.sectionflags	@""
	.align	4


	//----- nvinfo : EIATTR_CUDA_API_VERSION
	.align		4
        /*0000*/ 	.byte	0x04, 0x37
        /*0002*/ 	.short	(.L_7 - .L_6)
.L_6:
        /*0004*/ 	.word	0x00000082


	//----- nvinfo : EIATTR_KPARAM_INFO
	.align		4
.L_7:
        /*0008*/ 	.byte	0x04, 0x17
        /*000a*/ 	.short	(.L_9 - .L_8)
.L_8:
        /*000c*/ 	.word	0x00000000
        /*0010*/ 	.short	0x0003
        /*0012*/ 	.short	0x0018
        /*0014*/ 	.byte	0x00, 0xf5, 0x21, 0x00


	//----- nvinfo : EIATTR_KPARAM_INFO
	.align		4
.L_9:
        /*0018*/ 	.byte	0x04, 0x17
        /*001a*/ 	.short	(.L_11 - .L_10)
.L_10:
        /*001c*/ 	.word	0x00000000
        /*0020*/ 	.short	0x0002
        /*0022*/ 	.short	0x0010
        /*0024*/ 	.byte	0x00, 0xf5, 0x21, 0x00


	//----- nvinfo : EIATTR_KPARAM_INFO
	.align		4
.L_11:
        /*0028*/ 	.byte	0x04, 0x17
        /*002a*/ 	.short	(.L_13 - .L_12)
.L_12:
        /*002c*/ 	.word	0x00000000
        /*0030*/ 	.short	0x0001
        /*0032*/ 	.short	0x0008
        /*0034*/ 	.byte	0x00, 0xf5, 0x21, 0x00


	//----- nvinfo : EIATTR_KPARAM_INFO
	.align		4
.L_13:
        /*0038*/ 	.byte	0x04, 0x17
        /*003a*/ 	.short	(.L_15 - .L_14)
.L_14:
        /*003c*/ 	.word	0x00000000
        /*0040*/ 	.short	0x0000
        /*0042*/ 	.short	0x0000
        /*0044*/ 	.byte	0x00, 0xf0, 0x11, 0x00


	//----- nvinfo : EIATTR_SPARSE_MMA_MASK
	.align		4
.L_15:
        /*0048*/ 	.byte	0x03, 0x50
        /*004a*/ 	.short	0x0000


	//----- nvinfo : EIATTR_MAXREG_COUNT
	.align		4
        /*004c*/ 	.byte	0x03, 0x1b
        /*004e*/ 	.short	0x00ff


	//----- nvinfo : EIATTR_NUM_BARRIERS
	.align		4
        /*0050*/ 	.byte	0x02, 0x4c
        /*0052*/ 	.byte	0x01
	.zero		1


	//----- nvinfo : EIATTR_MERCURY_ISA_VERSION
	.align		4
        /*0054*/ 	.byte	0x03, 0x5f
        /*0056*/ 	.short	0x0101


	//----- nvinfo : EIATTR_INT_WARP_WIDE_INSTR_OFFSETS
	.align		4
        /*0058*/ 	.byte	0x04, 0x31
        /*005a*/ 	.short	(.L_17 - .L_16)


	//   ....[0]....
.L_16:
        /*005c*/ 	.word	0x00000380


	//   ....[1]....
        /*0060*/ 	.word	0x00000390


	//   ....[2]....
        /*0064*/ 	.word	0x00000670


	//   ....[3]....
        /*0068*/ 	.word	0x00000680


	//   ....[4]....
        /*006c*/ 	.word	0x000008f0


	//   ....[5]....
        /*0070*/ 	.word	0x00000900


	//   ....[6]....
        /*0074*/ 	.word	0x00000b70


	//   ....[7]....
        /*0078*/ 	.word	0x00000b80


	//   ....[8]....
        /*007c*/ 	.word	0x00000f70


	//   ....[9]....
        /*0080*/ 	.word	0x00000f80


	//----- nvinfo : EIATTR_VRC_CTA_INIT_COUNT
	.align		4
.L_17:
        /*0084*/ 	.byte	0x02, 0x4a
	.zero		1
	.zero		1


	//----- nvinfo : EIATTR_EXIT_INSTR_OFFSETS
	.align		4
        /*0088*/ 	.byte	0x04, 0x1c
        /*008a*/ 	.short	(.L_19 - .L_18)


	//   ....[0]....
.L_18:
        /*008c*/ 	.word	0x000000f0


	//   ....[1]....
        /*0090*/ 	.word	0x00000dd0


	//   ....[2]....
        /*0094*/ 	.word	0x00001200


	//----- nvinfo : EIATTR_CRS_STACK_SIZE
	.align		4
.L_19:
        /*0098*/ 	.byte	0x04, 0x1e
        /*009a*/ 	.short	(.L_21 - .L_20)
.L_20:
        /*009c*/ 	.word	0x00000000


	//----- nvinfo : EIATTR_CBANK_PARAM_SIZE
	.align		4
.L_21:
        /*00a0*/ 	.byte	0x03, 0x19
        /*00a2*/ 	.short	0x0020


	//----- nvinfo : EIATTR_PARAM_CBANK
	.align		4
        /*00a4*/ 	.byte	0x04, 0x0a
        /*00a6*/ 	.short	(.L_23 - .L_22)
	.align		4
.L_22:
        /*00a8*/ 	.word	index@(.nv.constant0._Z15multicore_schediPiS_S_)
        /*00ac*/ 	.short	0x0380
        /*00ae*/ 	.short	0x0020


	//----- nvinfo : EIATTR_SW_WAR
	.align		4
.L_23:
        /*00b0*/ 	.byte	0x04, 0x36
        /*00b2*/ 	.short	(.L_25 - .L_24)
.L_24:
        /*00b4*/ 	.word	0x00000008
.L_25:


//--------------------- .nv.callgraph             --------------------------
	.section	.nv.callgraph,"",@"SHT_CUDA_CALLGRAPH"
	.align	4
	.sectionentsize	8
	.align		4
        /*0000*/ 	.word	0x00000000
	.align		4
        /*0004*/ 	.word	0xffffffff
	.align		4
        /*0008*/ 	.word	0x00000000
	.align		4
        /*000c*/ 	.word	0xfffffffe
	.align		4
        /*0010*/ 	.word	0x00000000
	.align		4
        /*0014*/ 	.word	0xfffffffd
	.align		4
        /*0018*/ 	.word	0x00000000
	.align		4
        /*001c*/ 	.word	0xfffffffc


//--------------------- .text._Z15multicore_schediPiS_S_ --------------------------
	.section	.text._Z15multicore_schediPiS_S_,"ax",@progbits
	.align	128
        .global         _Z15multicore_schediPiS_S_
        .type           _Z15multicore_schediPiS_S_,@function
        .size           _Z15multicore_schediPiS_S_,(.L_x_29 - _Z15multicore_schediPiS_S_)
        .other          _Z15multicore_schediPiS_S_,@"STO_CUDA_ENTRY STV_DEFAULT"
_Z15multicore_schediPiS_S_:
.text._Z15multicore_schediPiS_S_:
[----:B------:R-:W-:Y:S01]  /*0000*/  LDC R1, c[0x0][0x37c] ;  /* 0x0000df00ff017b82 */ /* 0x000fe20000000800 */
[----:B------:R-:W0:Y:S07]  /*0010*/  S2R R0, SR_TID.X ;  /* 0x0000000000007919 */ /* 0x000e2e0000002100 */
[----:B------:R-:W1:Y:S01]  /*0020*/  S2UR UR6, SR_CgaCtaId ;  /* 0x00000000000679c3 */ /* 0x000e620000008800 */
[----:B------:R-:W-:Y:S01]  /*0030*/  UMOV UR4, 0x400 ;  /* 0x0000040000047882 */ /* 0x000fe20000000000 */
[----:B------:R-:W-:Y:S01]  /*0040*/  IMAD.MOV.U32 R5, RZ, RZ, -0x1 ;  /* 0xffffffffff057424 */ /* 0x000fe200078e00ff */
[----:B------:R-:W-:-:S05]  /*0050*/  UIADD3 UR5, UPT, UPT, UR4, 0x10, URZ ;  /* 0x0000001004057890 */ /* 0x000fca000fffe0ff */
[----:B------:R-:W2:Y:S01]  /*0060*/  LDC R6, c[0x0][0x380] ;  /* 0x0000e000ff067b82 */ /* 0x000ea20000000800 */
[----:B-1----:R-:W-:Y:S02]  /*0070*/  ULEA UR5, UR6, UR5, 0x18 ;  /* 0x0000000506057291 */ /* 0x002fe4000f8ec0ff */
[----:B------:R-:W-:-:S04]  /*0080*/  ULEA UR4, UR6, UR4, 0x18 ;  /* 0x0000000406047291 */ /* 0x000fc8000f8ec0ff */
[----:B0-----:R-:W-:Y:S02]  /*0090*/  LEA R2, R0, UR5, 0x2 ;  /* 0x0000000500027c11 */ /* 0x001fe4000f8e10ff */
[----:B------:R-:W-:Y:S01]  /*00a0*/  IMAD.U32 R3, RZ, RZ, UR4 ;  /* 0x00000004ff037e24 */ /* 0x000fe2000f8e00ff */
[----:B--2---:R-:W-:Y:S02]  /*00b0*/  ISETP.GE.AND P0, PT, R6, 0x1, PT ;  /* 0x000000010600780c */ /* 0x004fe40003f06270 */
[----:B------:R0:W-:Y:S04]  /*00c0*/  STS [R2], R5 ;  /* 0x0000000502007388 */ /* 0x0001e80000000800 */
[----:B------:R0:W-:Y:S01]  /*00d0*/  STS [R3+0x4], RZ ;  /* 0x000004ff03007388 */ /* 0x0001e20000000800 */
[----:B------:R-:W-:Y:S06]  /*00e0*/  BAR.SYNC.DEFER_BLOCKING 0x0 ;  /* 0x0000000000007b1d */ /* 0x000fec0000010000 */
[----:B0-----:R-:W-:Y:S05]  /*00f0*/  @!P0 EXIT ;  /* 0x000000000000894d */ /* 0x001fea0003800000 */
[C---:B------:R-:W-:Y:S01]  /*0100*/  ISETP.GE.U32.AND P0, PT, R6.reuse, 0x4, PT ;  /* 0x000000040600780c */ /* 0x040fe20003f06070 */
[----:B------:R-:W0:Y:S01]  /*0110*/  LDCU.64 UR16, c[0x0][0x358] ;  /* 0x00006b00ff1077ac */ /* 0x000e220008000a00 */
[----:B------:R-:W-:Y:S01]  /*0120*/  IMAD.MOV.U32 R4, RZ, RZ, 0x1 ;  /* 0x00000001ff047424 */ /* 0x000fe200078e00ff */
[----:B------:R-:W-:Y:S01]  /*0130*/  LOP3.LUT R5, R6, 0x3, RZ, 0xc0, !PT ;  /* 0x0000000306057812 */ /* 0x000fe200078ec0ff */
[----:B------:R-:W-:Y:S02]  /*0140*/  IMAD.MOV.U32 R12, RZ, RZ, RZ ;  /* 0x000000ffff0c7224 */ /* 0x000fe400078e00ff */
[----:B------:R-:W-:-:S07]  /*0150*/  IMAD.MOV.U32 R2, RZ, RZ, RZ ;  /* 0x000000ffff027224 */ /* 0x000fce00078e00ff */
[----:B------:R-:W-:Y:S05]  /*0160*/  @!P0 BRA `(.L_x_0) ;  /* 0x0000000c00148947 */ /* 0x000fea0003800000 */
[----:B------:R-:W1:Y:S01]  /*0170*/  LDCU.128 UR12, c[0x0][0x390] ;  /* 0x00007200ff0c77ac */ /* 0x000e620008000c00 */
[----:B------:R-:W-:Y:S01]  /*0180*/  LOP3.LUT R12, R6, 0x7ffffffc, RZ, 0xc0, !PT ;  /* 0x7ffffffc060c7812 */ /* 0x000fe200078ec0ff */
[----:B------:R-:W-:Y:S01]  /*0190*/  IMAD.MOV.U32 R4, RZ, RZ, 0x1 ;  /* 0x00000001ff047424 */ /* 0x000fe200078e00ff */
[----:B------:R-:W2:Y:S01]  /*01a0*/  LDCU.64 UR10, c[0x0][0x388] ;  /* 0x00007100ff0a77ac */ /* 0x000ea20008000a00 */
[----:B------:R-:W-:Y:S02]  /*01b0*/  IMAD.MOV.U32 R2, RZ, RZ, RZ ;  /* 0x000000ffff027224 */ /* 0x000fe400078e00ff */
[----:B------:R-:W-:Y:S01]  /*01c0*/  IMAD.MOV R13, RZ, RZ, -R12 ;  /* 0x000000ffff0d7224 */ /* 0x000fe200078e0a0c */
[----:B-1----:R-:W-:Y:S02]  /*01d0*/  UIADD3 UR9, UP0, UPT, UR12, 0x8, URZ ;  /* 0x000000080c097890 */ /* 0x002fe4000ff1e0ff */
[----:B------:R-:W-:Y:S02]  /*01e0*/  UIADD3 UR4, UP2, UPT, UR14, 0x8, URZ ;  /* 0x000000080e047890 */ /* 0x000fe4000ff5e0ff */
[----:B--2---:R-:W-:-:S02]  /*01f0*/  UIADD3 UR7, UP1, UPT, UR10, 0x8, URZ ;  /* 0x000000080a077890 */ /* 0x004fc4000ff3e0ff */
[----:B------:R-:W-:Y:S01]  /*0200*/  UIADD3.X UR10, UPT, UPT, URZ, UR13, URZ, UP0, !UPT ;  /* 0x0000000dff0a7290 */ /* 0x000fe200087fe4ff */
[----:B------:R-:W-:Y:S01]  /*0210*/  IMAD.U32 R6, RZ, RZ, UR9 ;  /* 0x00000009ff067e24 */ /* 0x000fe2000f8e00ff */
[----:B------:R-:W-:Y:S01]  /*0220*/  UIADD3.X UR6, UPT, UPT, URZ, UR15, URZ, UP2, !UPT ;  /* 0x0000000fff067290 */ /* 0x000fe200097fe4ff */
[----:B------:R-:W-:Y:S01]  /*0230*/  IMAD.U32 R10, RZ, RZ, UR4 ;  /* 0x00000004ff0a7e24 */ /* 0x000fe2000f8e00ff */
[----:B------:R-:W-:Y:S01]  /*0240*/  UIADD3.X UR8, UPT, UPT, URZ, UR11, URZ, UP1, !UPT ;  /* 0x0000000bff087290 */ /* 0x000fe20008ffe4ff */
[----:B------:R-:W-:Y:S02]  /*0250*/  IMAD.U32 R8, RZ, RZ, UR7 ;  /* 0x00000007ff087e24 */ /* 0x000fe4000f8e00ff */
[----:B------:R-:W-:Y:S02]  /*0260*/  IMAD.U32 R7, RZ, RZ, UR10 ;  /* 0x0000000aff077e24 */ /* 0x000fe4000f8e00ff */
[----:B------:R-:W-:Y:S02]  /*0270*/  IMAD.U32 R11, RZ, RZ, UR6 ;  /* 0x00000006ff0b7e24 */ /* 0x000fe4000f8e00ff */
[----:B------:R-:W-:-:S07]  /*0280*/  IMAD.U32 R9, RZ, RZ, UR8 ;  /* 0x00000008ff097e24 */ /* 0x000fce000f8e00ff */
.L_x_21:
[----:B01----:R-:W2:Y:S02]  /*0290*/  LDG.E R3, desc[UR16][R6.64+-0x8] ;  /* 0xfffff81006037981 */ /* 0x003ea4000c1e1900 */
[----:B--2---:R-:W-:-:S05]  /*02a0*/  LEA R14, R3, UR5, 0x2 ;  /* 0x00000005030e7c11 */ /* 0x004fca000f8e10ff */
[----:B------:R-:W0:Y:S02]  /*02b0*/  LDS R3, [R14] ;  /* 0x000000000e037984 */ /* 0x000e240000000800 */
[----:B0-----:R-:W-:-:S13]  /*02c0*/  ISETP.NE.AND P0, PT, R3, -0x1, PT ;  /* 0xffffffff0300780c */ /* 0x001fda0003f05270 */
[----:B---3--:R-:W-:Y:S05]  /*02d0*/  @P0 BRA `(.L_x_1) ;  /* 0x0000000000500947 */ /* 0x008fea0003800000 */
[----:B------:R-:W0:Y:S01]  /*02e0*/  S2UR UR6, SR_CgaCtaId ;  /* 0x00000000000679c3 */ /* 0x000e220000008800 */
[----:B------:R-:W-:Y:S01]  /*02f0*/  UMOV UR4, 0x400 ;  /* 0x0000040000047882 */ /* 0x000fe20000000000 */
[----:B------:R-:W-:Y:S01]  /*0300*/  LOP3.LUT P0, RZ, R4, 0xff, RZ, 0xc0, !PT ;  /* 0x000000ff04ff7812 */ /* 0x000fe2000780c0ff */
[----:B------:R-:W-:Y:S01]  /*0310*/  IMAD.MOV.U32 R3, RZ, RZ, 0x3e9 ;  /* 0x000003e9ff037424 */ /* 0x000fe200078e00ff */
[----:B------:R-:W-:Y:S01]  /*0320*/  BSSY.RECONVERGENT B0, `(.L_x_2) ;  /* 0x000000c000007945 */ /* 0x000fe20003800200 */
[----:B0-----:R-:W-:-:S09]  /*0330*/  ULEA UR6, UR6, UR4, 0x18 ;  /* 0x0000000406067291 */ /* 0x001fd2000f8ec0ff */
[----:B------:R0:W-:Y:S01]  /*0340*/  STS [UR6], R3 ;  /* 0x00000003ff007988 */ /* 0x0001e20008000806 */
[----:B------:R-:W-:Y:S06]  /*0350*/  BAR.SYNC.DEFER_BLOCKING 0x0 ;  /* 0x0000000000007b1d */ /* 0x000fec0000010000 */
[----:B------:R-:W-:Y:S05]  /*0360*/  @!P0 BRA `(.L_x_3) ;  /* 0x00000000001c8947 */ /* 0x000fea0003800000 */
[----:B0-----:R-:W0:Y:S01]  /*0370*/  S2R R3, SR_LANEID ;  /* 0x0000000000037919 */ /* 0x001e220000000000 */
[----:B------:R-:W-:Y:S01]  /*0380*/  VOTEU.ANY UR4, UPT, PT ;  /* 0x0000000000047886 */ /* 0x000fe200038e0100 */
[----:B------:R-:W-:Y:S01]  /*0390*/  CREDUX.MIN.S32 UR7, R0 ;  /* 0x00000000000772cc */ /* 0x000fe20000008200 */
[----:B------:R-:W-:-:S06]  /*03a0*/  UFLO.U32 UR4, UR4 ;  /* 0x00000004000472bd */ /* 0x000fcc00080e0000 */
[----:B0-----:R-:W-:-:S06]  /*03b0*/  ISETP.EQ.U32.AND P0, PT, R3, UR4, PT ;  /* 0x0000000403007c0c */ /* 0x001fcc000bf02070 */
[----:B------:R-:W-:-:S07]  /*03c0*/  IMAD.U32 R3, RZ, RZ, UR7 ;  /* 0x00000007ff037e24 */ /* 0x000fce000f8e00ff */
[----:B------:R1:W-:Y:S02]  /*03d0*/  @P0 ATOMS.MIN.S32 RZ, [UR6], R3 ;  /* 0x00000003ffff098c */ /* 0x0003e40008800206 */
.L_x_3:
[----:B------:R-:W-:Y:S05]  /*03e0*/  BSYNC.RECONVERGENT B0 ;  /* 0x0000000000007941 */ /* 0x000fea0003800200 */
.L_x_2:
[----:B------:R-:W-:Y:S06]  /*03f0*/  BAR.SYNC.DEFER_BLOCKING 0x0 ;  /* 0x0000000000007b1d */ /* 0x000fec0000010000 */
[----:B01----:R-:W0:Y:S04]  /*0400*/  LDS R3, [UR6] ;  /* 0x00000006ff037984 */ /* 0x003e280008000800 */
[----:B0-----:R0:W-:Y:S02]  /*0410*/  STS [R14], R3 ;  /* 0x000000030e007388 */ /* 0x0011e40000000800 */
.L_x_1:
[----:B------:R-:W-:Y:S01]  /*0420*/  BAR.SYNC.DEFER_BLOCKING 0x0 ;  /* 0x0000000000007b1d */ /* 0x000fe20000010000 */
[----:B------:R-:W-:-:S07]  /*0430*/  ISETP.NE.AND P0, PT, R0, R3, PT ;  /* 0x000000030000720c */ /* 0x000fce0003f05270 */
[----:B------:R-:W1:Y:S01]  /*0440*/  S2UR UR9, SR_CgaCtaId ;  /* 0x00000000000979c3 */ /* 0x000e620000008800 */
[----:B------:R-:W-:Y:S01]  /*0450*/  UMOV UR8, 0x400 ;  /* 0x0000040000087882 */ /* 0x000fe20000000000 */
[----:B------:R-:W-:Y:S04]  /*0460*/  BSSY.RECONVERGENT B0, `(.L_x_4) ;  /* 0x000000d000007945 */ /* 0x000fe80003800200 */
[----:B------:R-:W-:Y:S05]  /*0470*/  @P0 BRA `(.L_x_5) ;  /* 0x00000000002c0947 */ /* 0x000fea0003800000 */
[----:B------:R-:W2:Y:S01]  /*0480*/  LDG.E R4, desc[UR16][R8.64+-0x8] ;  /* 0xfffff81008047981 */ /* 0x000ea2000c1e1900 */
[----:B------:R-:W3:Y:S01]  /*0490*/  S2UR UR7, SR_CgaCtaId ;  /* 0x00000000000779c3 */ /* 0x000ee20000008800 */
[----:B------:R-:W-:Y:S02]  /*04a0*/  UMOV UR6, 0x400 ;  /* 0x0000040000067882 */ /* 0x000fe40000000000 */
[----:B------:R-:W-:-:S04]  /*04b0*/  UIADD3 UR4, UPT, UPT, UR6, 0x4, URZ ;  /* 0x0000000406047890 */ /* 0x000fc8000fffe0ff */
[----:B---3--:R-:W-:Y:S02]  /*04c0*/  ULEA UR4, UR7, UR4, 0x18 ;  /* 0x0000000407047291 */ /* 0x008fe4000f8ec0ff */
[----:B------:R-:W-:-:S07]  /*04d0*/  ULEA UR6, UR7, UR6, 0x18 ;  /* 0x0000000607067291 */ /* 0x000fce000f8ec0ff */
[----:B------:R-:W-:Y:S04]  /*04e0*/  ATOMS.MAX.S32 RZ, [UR4], R2 ;  /* 0x00000002ffff798c */ /* 0x000fe80009000204 */
[----:B0-----:R-:W2:Y:S02]  /*04f0*/  LDS R3, [UR6+0x4] ;  /* 0x00000406ff037984 */ /* 0x001ea40008000800 */
[--C-:B--2---:R-:W-:Y:S01]  /*0500*/  IMAD.IADD R2, R3, 0x1, R4.reuse ;  /* 0x0000000103027824 */ /* 0x104fe200078e0204 */
[----:B------:R-:W-:-:S04]  /*0510*/  PRMT R4, RZ, 0x7610, R4 ;  /* 0x00007610ff047816 */ /* 0x000fc80000000004 */
[----:B------:R2:W-:Y:S03]  /*0520*/  STG.E desc[UR16][R10.64+-0x8], R2 ;  /* 0xfffff8020a007986 */ /* 0x0005e6000c101910 */
.L_x_5:
[----:B-1----:R-:W-:Y:S05]  /*0530*/  BSYNC.RECONVERGENT B0 ;  /* 0x0000000000007941 */ /* 0x002fea0003800200 */
.L_x_4:
[----:B------:R-:W-:Y:S01]  /*0540*/  BAR.SYNC.DEFER_BLOCKING 0x0 ;  /* 0x0000000000007b1d */ /* 0x000fe20000010000 */
[----:B------:R-:W-:-:S06]  /*0550*/  ULEA UR4, UR9, UR8, 0x18 ;  /* 0x0000000809047291 */ /* 0x000fcc000f8ec0ff */
[----:B0-----:R-:W-:-:S05]  /*0560*/  IMAD.U32 R3, RZ, RZ, UR4 ;  /* 0x00000004ff037e24 */ /* 0x001fca000f8e00ff */
[----:B------:R-:W0:Y:S01]  /*0570*/  LDS R15, [R3+0x4] ;  /* 0x00000400030f7984 */ /* 0x000e220000000800 */
[----:B------:R-:W-:Y:S06]  /*0580*/  BAR.SYNC.DEFER_BLOCKING 0x0 ;  /* 0x0000000000007b1d */ /* 0x000fec0000010000 */
[----:B------:R-:W3:Y:S01]  /*0590*/  LDG.E R14, desc[UR16][R6.64+-0x4] ;  /* 0xfffffc10060e7981 */ /* 0x000ee2000c1e1900 */
[----:B0-----:R-:W-:-:S04]  /*05a0*/  ISETP.GE.AND P0, PT, R15, R2, PT ;  /* 0x000000020f00720c */ /* 0x001fc80003f06270 */
[----:B------:R-:W-:Y:S02]  /*05b0*/  SEL R4, R4, 0x1, !P0 ;  /* 0x0000000104047807 */ /* 0x000fe40004000000 */
[----:B---3--:R-:W-:-:S05]  /*05c0*/  LEA R16, R14, UR5, 0x2 ;  /* 0x000000050e107c11 */ /* 0x008fca000f8e10ff */
[----:B------:R-:W0:Y:S02]  /*05d0*/  LDS R17, [R16] ;  /* 0x0000000010117984 */ /* 0x000e240000000800 */
[----:B0-----:R-:W-:-:S13]  /*05e0*/  ISETP.NE.AND P1, PT, R17, -0x1, PT ;  /* 0xffffffff1100780c */ /* 0x001fda0003f25270 */
[----:B------:R-:W-:Y:S05]  /*05f0*/  @P1 BRA `(.L_x_6) ;  /* 0x0000000000441947 */ /* 0x000fea0003800000 */
[----:B------:R-:W-:Y:S01]  /*0600*/  LOP3.LUT P0, RZ, R4, 0xff, RZ, 0xc0, !PT ;  /* 0x000000ff04ff7812 */ /* 0x000fe2000780c0ff */
[----:B------:R-:W-:Y:S01]  /*0610*/  IMAD.MOV.U32 R14, RZ, RZ, 0x3e9 ;  /* 0x000003e9ff0e7424 */ /* 0x000fe200078e00ff */
[----:B------:R-:W-:Y:S04]  /*0620*/  BSSY.RECONVERGENT B0, `(.L_x_7) ;  /* 0x000000b000007945 */ /* 0x000fe80003800200 */
[----:B------:R0:W-:Y:S01]  /*0630*/  STS [R3], R14 ;  /* 0x0000000e03007388 */ /* 0x0001e20000000800 */
        /* <DEDUP_REMOVED lines=8> */
[----:B------:R1:W-:Y:S02]  /*06c0*/  @P0 ATOMS.MIN.S32 RZ, [R3], R14 ;  /* 0x0000000e03ff038c */ /* 0x0003e40000800200 */
.L_x_8:
[----:B------:R-:W-:Y:S05]  /*06d0*/  BSYNC.RECONVERGENT B0 ;  /* 0x0000000000007941 */ /* 0x000fea0003800200 */
.L_x_7:
[----:B------:R-:W-:Y:S06]  /*06e0*/  BAR.SYNC.DEFER_BLOCKING 0x0 ;  /* 0x0000000000007b1d */ /* 0x000fec0000010000 */
[----:B------:R-:W3:Y:S04]  /*06f0*/  LDS R17, [R3] ;  /* 0x0000000003117984 */ /* 0x000ee80000000800 */
[----:B---3--:R3:W-:Y:S02]  /*0700*/  STS [R16], R17 ;  /* 0x0000001110007388 */ /* 0x0087e40000000800 */
.L_x_6:
[----:B------:R-:W-:Y:S01]  /*0710*/  BAR.SYNC.DEFER_BLOCKING 0x0 ;  /* 0x0000000000007b1d */ /* 0x000fe20000010000 */
[----:B------:R-:W-:-:S05]  /*0720*/  ISETP.NE.AND P0, PT, R0, R17, PT ;  /* 0x000000110000720c */ /* 0x000fca0003f05270 */
[----:B------:R-:W-:Y:S08]  /*0730*/  BSSY.RECONVERGENT B0, `(.L_x_9) ;  /* 0x000000a000007945 */ /* 0x000ff00003800200 */
[----:B------:R-:W-:Y:S05]  /*0740*/  @P0 BRA `(.L_x_10) ;  /* 0x0000000000200947 */ /* 0x000fea0003800000 */
[----:B------:R-:W2:Y:S01]  /*0750*/  LDG.E R15, desc[UR16][R8.64+-0x4] ;  /* 0xfffffc10080f7981 */ /* 0x000ea2000c1e1900 */
[----:B------:R-:W-:-:S04]  /*0760*/  UIADD3 UR4, UPT, UPT, UR8, 0x4, URZ ;  /* 0x0000000408047890 */ /* 0x000fc8000fffe0ff */
[----:B------:R-:W-:-:S09]  /*0770*/  ULEA UR4, UR9, UR4, 0x18 ;  /* 0x0000000409047291 */ /* 0x000fd2000f8ec0ff */
[----:B------:R-:W-:Y:S04]  /*0780*/  ATOMS.MAX.S32 RZ, [UR4], R2 ;  /* 0x00000002ffff798c */ /* 0x000fe80009000204 */
[----:B------:R-:W2:Y:S02]  /*0790*/  LDS R4, [R3+0x4] ;  /* 0x0000040003047984 */ /* 0x000ea40000000800 */
[----:B--2---:R-:W-:Y:S01]  /*07a0*/  IMAD.IADD R2, R4, 0x1, R15 ;  /* 0x0000000104027824 */ /* 0x004fe200078e020f */
[----:B------:R-:W-:-:S04]  /*07b0*/  PRMT R4, RZ, 0x7610, R4 ;  /* 0x00007610ff047816 */ /* 0x000fc80000000004 */
[----:B------:R4:W-:Y:S03]  /*07c0*/  STG.E desc[UR16][R10.64+-0x4], R2 ;  /* 0xfffffc020a007986 */ /* 0x0009e6000c101910 */
.L_x_10:
[----:B------:R-:W-:Y:S05]  /*07d0*/  BSYNC.RECONVERGENT B0 ;  /* 0x0000000000007941 */ /* 0x000fea0003800200 */
.L_x_9:
[----:B------:R-:W-:Y:S06]  /*07e0*/  BAR.SYNC.DEFER_BLOCKING 0x0 ;  /* 0x0000000000007b1d */ /* 0x000fec0000010000 */
[----:B------:R-:W5:Y:S02]  /*07f0*/  LDS R15, [R3+0x4] ;  /* 0x00000400030f7984 */ /* 0x000f640000000800 */
[----:B------:R-:W-:Y:S06]  /*0800*/  BAR.SYNC.DEFER_BLOCKING 0x0 ;  /* 0x0000000000007b1d */ /* 0x000fec0000010000 */
[----:B01----:R-:W3:Y:S01]  /*0810*/  LDG.E R14, desc[UR16][R6.64] ;  /* 0x00000010060e7981 */ /* 0x003ee2000c1e1900 */
[----:B-----5:R-:W-:-:S04]  /*0820*/  ISETP.GE.AND P0, PT, R15, R2, PT ;  /* 0x000000020f00720c */ /* 0x020fc80003f06270 */
        /* <DEDUP_REMOVED lines=18> */
.L_x_13:
[----:B------:R-:W-:Y:S05]  /*0950*/  BSYNC.RECONVERGENT B0 ;  /* 0x0000000000007941 */ /* 0x000fea0003800200 */
.L_x_12:
[----:B------:R-:W-:Y:S06]  /*0960*/  BAR.SYNC.DEFER_BLOCKING 0x0 ;  /* 0x0000000000007b1d */ /* 0x000fec0000010000 */
[----:B------:R-:W3:Y:S04]  /*0970*/  LDS R17, [R3] ;  /* 0x0000000003117984 */ /* 0x000ee80000000800 */
[----:B---3--:R3:W-:Y:S02]  /*0980*/  STS [R16], R17 ;  /* 0x0000001110007388 */ /* 0x0087e40000000800 */
.L_x_11:
        /* <DEDUP_REMOVED lines=9> */
[----:B--2-4-:R-:W-:Y:S01]  /*0a20*/  IMAD.IADD R2, R4, 0x1, R15 ;  /* 0x0000000104027824 */ /* 0x014fe200078e020f */
[----:B------:R-:W-:-:S04]  /*0a30*/  PRMT R4, RZ, 0x7610, R4 ;  /* 0x00007610ff047816 */ /* 0x000fc80000000004 */
[----:B------:R2:W-:Y:S03]  /*0a40*/  STG.E desc[UR16][R10.64], R2 ;  /* 0x000000020a007986 */ /* 0x0005e6000c101910 */
.L_x_15:
[----:B------:R-:W-:Y:S05]  /*0a50*/  BSYNC.RECONVERGENT B0 ;  /* 0x0000000000007941 */ /* 0x000fea0003800200 */
.L_x_14:
        /* <DEDUP_REMOVED lines=23> */
.L_x_18:
[----:B------:R-:W-:Y:S05]  /*0bd0*/  BSYNC.RECONVERGENT B0 ;  /* 0x0000000000007941 */ /* 0x000fea0003800200 */
.L_x_17:
[----:B------:R-:W-:Y:S06]  /*0be0*/  BAR.SYNC.DEFER_BLOCKING 0x0 ;  /* 0x0000000000007b1d */ /* 0x000fec0000010000 */
[----:B------:R-:W3:Y:S04]  /*0bf0*/  LDS R17, [R3] ;  /* 0x0000000003117984 */ /* 0x000ee80000000800 */
[----:B---3--:R3:W-:Y:S02]  /*0c00*/  STS [R16], R17 ;  /* 0x0000001110007388 */ /* 0x0087e40000000800 */
.L_x_16:
        /* <DEDUP_REMOVED lines=12> */
.L_x_20:
[----:B------:R-:W-:Y:S05]  /*0cd0*/  BSYNC.RECONVERGENT B0 ;  /* 0x0000000000007941 */ /* 0x000fea0003800200 */
.L_x_19:
[----:B------:R-:W-:Y:S01]  /*0ce0*/  BAR.SYNC.DEFER_BLOCKING 0x0 ;  /* 0x0000000000007b1d */ /* 0x000fe20000010000 */
[----:B------:R-:W-:Y:S01]  /*0cf0*/  VIADD R13, R13, 0x4 ;  /* 0x000000040d0d7836 */ /* 0x000fe20000000000 */
[----:B------:R-:W-:Y:S02]  /*0d00*/  IADD3 R6, P2, PT, R6, 0x10, RZ ;  /* 0x0000001006067810 */ /* 0x000fe40007f5e0ff */
[----:B------:R-:W-:Y:S02]  /*0d10*/  IADD3 R8, P3, PT, R8, 0x10, RZ ;  /* 0x0000001008087810 */ /* 0x000fe40007f7e0ff */
[----:B------:R-:W-:Y:S01]  /*0d20*/  ISETP.NE.AND P1, PT, R13, RZ, PT ;  /* 0x000000ff0d00720c */ /* 0x000fe20003f25270 */
[----:B------:R-:W-:Y:S01]  /*0d30*/  IMAD.X R7, RZ, RZ, R7, P2 ;  /* 0x000000ffff077224 */ /* 0x000fe200010e0607 */
[----:B--2-4-:R-:W-:Y:S01]  /*0d40*/  IADD3 R10, P4, PT, R10, 0x10, RZ ;  /* 0x000000100a0a7810 */ /* 0x014fe20007f9e0ff */
[----:B------:R-:W-:-:S04]  /*0d50*/  IMAD.X R9, RZ, RZ, R9, P3 ;  /* 0x000000ffff097224 */ /* 0x000fc800018e0609 */
[----:B------:R-:W-:Y:S01]  /*0d60*/  IMAD.X R11, RZ, RZ, R11, P4 ;  /* 0x000000ffff0b7224 */ /* 0x000fe200020e060b */
[----:B------:R-:W2:Y:S01]  /*0d70*/  LDS R15, [R3+0x4] ;  /* 0x00000400030f7984 */ /* 0x000ea20000000800 */
[----:B------:R-:W-:Y:S01]  /*0d80*/  BAR.SYNC.DEFER_BLOCKING 0x0 ;  /* 0x0000000000007b1d */ /* 0x000fe20000010000 */
[----:B--2---:R-:W-:-:S04]  /*0d90*/  ISETP.GE.AND P0, PT, R15, R2, PT ;  /* 0x000000020f00720c */ /* 0x004fc80003f06270 */
[----:B------:R-:W-:Y:S01]  /*0da0*/  SEL R4, R4, 0x1, !P0 ;  /* 0x0000000104047807 */ /* 0x000fe20004000000 */
[----:B------:R-:W-:Y:S08]  /*0db0*/  @P1 BRA `(.L_x_21) ;  /* 0xfffffff400341947 */ /* 0x000ff0000383ffff */
.L_x_0:
[----:B------:R-:W-:-:S13]  /*0dc0*/  ISETP.NE.AND P0, PT, R5, RZ, PT ;  /* 0x000000ff0500720c */ /* 0x000fda0003f05270 */
[----:B0-----:R-:W-:Y:S05]  /*0dd0*/  @!P0 EXIT ;  /* 0x000000000000894d */ /* 0x001fea0003800000 */
[----:B------:R-:W0:Y:S01]  /*0de0*/  LDC.64 R10, c[0x0][0x390] ;  /* 0x0000e400ff0a7b82 */ /* 0x000e220000000a00 */
[----:B------:R-:W-:-:S07]  /*0df0*/  IMAD.MOV R5, RZ, RZ, -R5 ;  /* 0x000000ffff057224 */ /* 0x000fce00078e0a05 */
[----:B------:R-:W2:Y:S08]  /*0e00*/  LDC.64 R6, c[0x0][0x398] ;  /* 0x0000e600ff067b82 */ /* 0x000eb00000000a00 */
[----:B------:R-:W4:Y:S01]  /*0e10*/  LDC.64 R8, c[0x0][0x388] ;  /* 0x0000e200ff087b82 */ /* 0x000f220000000a00 */
[----:B0-----:R-:W-:-:S04]  /*0e20*/  IMAD.WIDE.U32 R10, R12, 0x4, R10 ;  /* 0x000000040c0a7825 */ /* 0x001fc800078e000a */
[----:B------:R-:W-:Y:S02]  /*0e30*/  IMAD.MOV.U32 R15, RZ, RZ, R11 ;  /* 0x000000ffff0f7224 */ /* 0x000fe400078e000b */
[----:B--2---:R-:W-:-:S04]  /*0e40*/  IMAD.WIDE.U32 R6, R12, 0x4, R6 ;  /* 0x000000040c067825 */ /* 0x004fc800078e0006 */
[----:B----4-:R-:W-:-:S07]  /*0e50*/  IMAD.WIDE.U32 R8, R12, 0x4, R8 ;  /* 0x000000040c087825 */ /* 0x010fce00078e0008 */
.L_x_27:
[----:B------:R-:W-:-:S06]  /*0e60*/  IMAD.MOV.U32 R11, RZ, RZ, R15 ;  /* 0x000000ffff0b7224 */ /* 0x000fcc00078e000f */
[----:B-1----:R-:W1:Y:S02]  /*0e70*/  LDG.E R11, desc[UR16][R10.64] ;  /* 0x000000100a0b7981 */ /* 0x002e64000c1e1900 */
[----:B-12---:R-:W-:-:S05]  /*0e80*/  LEA R14, R11, UR5, 0x2 ;  /* 0x000000050b0e7c11 */ /* 0x006fca000f8e10ff */
[----:B0-----:R-:W0:Y:S02]  /*0e90*/  LDS R13, [R14] ;  /* 0x000000000e0d7984 */ /* 0x001e240000000800 */
[----:B0-----:R-:W-:-:S13]  /*0ea0*/  ISETP.NE.AND P0, PT, R13, -0x1, PT ;  /* 0xffffffff0d00780c */ /* 0x001fda0003f05270 */
[----:B------:R-:W-:Y:S05]  /*0eb0*/  @P0 BRA `(.L_x_22) ;  /* 0x0000000000540947 */ /* 0x000fea0003800000 */
[----:B------:R-:W0:Y:S01]  /*0ec0*/  S2UR UR6, SR_CgaCtaId ;  /* 0x00000000000679c3 */ /* 0x000e220000008800 */
[----:B------:R-:W-:Y:S01]  /*0ed0*/  UMOV UR4, 0x400 ;  /* 0x0000040000047882 */ /* 0x000fe20000000000 */
[----:B------:R-:W-:Y:S01]  /*0ee0*/  LOP3.LUT P0, RZ, R4, 0xff, RZ, 0xc0, !PT ;  /* 0x000000ff04ff7812 */ /* 0x000fe2000780c0ff */
[----:B------:R-:W-:Y:S01]  /*0ef0*/  IMAD.MOV.U32 R12, RZ, RZ, 0x3e9 ;  /* 0x000003e9ff0c7424 */ /* 0x000fe200078e00ff */
[----:B------:R-:W-:Y:S01]  /*0f00*/  BSSY.RECONVERGENT B0, `(.L_x_23) ;  /* 0x000000d000007945 */ /* 0x000fe20003800200 */
[----:B0-----:R-:W-:-:S06]  /*0f10*/  ULEA UR4, UR6, UR4, 0x18 ;  /* 0x0000000406047291 */ /* 0x001fcc000f8ec0ff */
[----:B------:R-:W-:-:S05]  /*0f20*/  IMAD.U32 R3, RZ, RZ, UR4 ;  /* 0x00000004ff037e24 */ /* 0x000fca000f8e00ff */
[----:B------:R0:W-:Y:S01]  /*0f30*/  STS [R3], R12 ;  /* 0x0000000c03007388 */ /* 0x0001e20000000800 */
[----:B------:R-:W-:Y:S06]  /*0f40*/  BAR.SYNC.DEFER_BLOCKING 0x0 ;  /* 0x0000000000007b1d */ /* 0x000fec0000010000 */
[----:B------:R-:W-:Y:S05]  /*0f50*/  @!P0 BRA `(.L_x_24) ;  /* 0x00000000001c8947 */ /* 0x000fea0003800000 */
[----:B------:R-:W1:Y:S01]  /*0f60*/  S2R R11, SR_LANEID ;  /* 0x00000000000b7919 */ /* 0x000e620000000000 */
[----:B------:R-:W-:Y:S01]  /*0f70*/  VOTEU.ANY UR4, UPT, PT ;  /* 0x0000000000047886 */ /* 0x000fe200038e0100 */
[----:B------:R-:W-:Y:S01]  /*0f80*/  CREDUX.MIN.S32 UR6, R0 ;  /* 0x00000000000672cc */ /* 0x000fe20000008200 */
[----:B------:R-:W-:-:S12]  /*0f90*/  UFLO.U32 UR4, UR4 ;  /* 0x00000004000472bd */ /* 0x000fd800080e0000 */
[----:B0-----:R-:W-:Y:S01]  /*0fa0*/  IMAD.U32 R12, RZ, RZ, UR6 ;  /* 0x00000006ff0c7e24 */ /* 0x001fe2000f8e00ff */
[----:B-1----:R-:W-:-:S13]  /*0fb0*/  ISETP.EQ.U32.AND P0, PT, R11, UR4, PT ;  /* 0x000000040b007c0c */ /* 0x002fda000bf02070 */
[----:B------:R1:W-:Y:S02]  /*0fc0*/  @P0 ATOMS.MIN.S32 RZ, [R3], R12 ;  /* 0x0000000c03ff038c */ /* 0x0003e40000800200 */
.L_x_24:
[----:B------:R-:W-:Y:S05]  /*0fd0*/  BSYNC.RECONVERGENT B0 ;  /* 0x0000000000007941 */ /* 0x000fea0003800200 */
.L_x_23:
[----:B------:R-:W-:Y:S06]  /*0fe0*/  BAR.SYNC.DEFER_BLOCKING 0x0 ;  /* 0x0000000000007b1d */ /* 0x000fec0000010000 */
[----:B------:R-:W2:Y:S04]  /*0ff0*/  LDS R13, [R3] ;  /* 0x00000000030d7984 */ /* 0x000ea80000000800 */
[----:B--2---:R2:W-:Y:S02]  /*1000*/  STS [R14], R13 ;  /* 0x0000000d0e007388 */ /* 0x0045e40000000800 */
.L_x_22:
[----:B------:R-:W-:Y:S01]  /*1010*/  BAR.SYNC.DEFER_BLOCKING 0x0 ;  /* 0x0000000000007b1d */ /* 0x000fe20000010000 */
[----:B------:R-:W-:-:S05]  /*1020*/  ISETP.NE.AND P0, PT, R0, R13, PT ;  /* 0x0000000d0000720c */ /* 0x000fca0003f05270 */
[----:B------:R-:W-:Y:S08]  /*1030*/  BSSY.RECONVERGENT B0, `(.L_x_25) ;  /* 0x000000e000007945 */ /* 0x000ff00003800200 */
[----:B------:R-:W-:Y:S05]  /*1040*/  @P0 BRA `(.L_x_26) ;  /* 0x0000000000300947 */ /* 0x000fea0003800000 */
[----:B------:R-:W4:Y:S01]  /*1050*/  LDG.E R11, desc[UR16][R8.64] ;  /* 0x00000010080b7981 */ /* 0x000f22000c1e1900 */
[----:B------:R-:W5:Y:S01]  /*1060*/  S2UR UR7, SR_CgaCtaId ;  /* 0x00000000000779c3 */ /* 0x000f620000008800 */
[----:B------:R-:W-:Y:S02]  /*1070*/  UMOV UR4, 0x400 ;  /* 0x0000040000047882 */ /* 0x000fe40000000000 */
[----:B------:R-:W-:Y:S02]  /*1080*/  UIADD3 UR6, UPT, UPT, UR4, 0x4, URZ ;  /* 0x0000000404067890 */ /* 0x000fe4000fffe0ff */
[----:B-----5:R-:W-:Y:S02]  /*1090*/  ULEA UR4, UR7, UR4, 0x18 ;  /* 0x0000000407047291 */ /* 0x020fe4000f8ec0ff */
[----:B------:R-:W-:-:S04]  /*10a0*/  ULEA UR6, UR7, UR6, 0x18 ;  /* 0x0000000607067291 */ /* 0x000fc8000f8ec0ff */
[----:B01----:R-:W-:-:S05]  /*10b0*/  IMAD.U32 R3, RZ, RZ, UR4 ;  /* 0x00000004ff037e24 */ /* 0x003fca000f8e00ff */
[----:B------:R-:W-:Y:S04]  /*10c0*/  ATOMS.MAX.S32 RZ, [UR6], R2 ;  /* 0x00000002ffff798c */ /* 0x000fe80009000206 */
[----:B------:R-:W4:Y:S02]  /*10d0*/  LDS R4, [R3+0x4] ;  /* 0x0000040003047984 */ /* 0x000f240000000800 */
[----:B----4-:R-:W-:Y:S01]  /*10e0*/  IMAD.IADD R2, R4, 0x1, R11 ;  /* 0x0000000104027824 */ /* 0x010fe200078e020b */
[----:B------:R-:W-:-:S04]  /*10f0*/  PRMT R4, RZ, 0x7610, R4 ;  /* 0x00007610ff047816 */ /* 0x000fc80000000004 */
[----:B------:R4:W-:Y:S03]  /*1100*/  STG.E desc[UR16][R6.64], R2 ;  /* 0x0000000206007986 */ /* 0x0009e6000c101910 */
.L_x_26:
[----:B------:R-:W-:Y:S05]  /*1110*/  BSYNC.RECONVERGENT B0 ;  /* 0x0000000000007941 */ /* 0x000fea0003800200 */
.L_x_25:
[----:B------:R-:W-:Y:S01]  /*1120*/  BAR.SYNC.DEFER_BLOCKING 0x0 ;  /* 0x0000000000007b1d */ /* 0x000fe20000010000 */
[----:B------:R-:W-:Y:S01]  /*1130*/  VIADD R5, R5, 0x1 ;  /* 0x0000000105057836 */ /* 0x000fe20000000000 */
[----:B----4-:R-:W-:Y:S02]  /*1140*/  IADD3 R6, P2, PT, R6, 0x4, RZ ;  /* 0x0000000406067810 */ /* 0x010fe40007f5e0ff */
[----:B------:R-:W-:Y:S02]  /*1150*/  IADD3 R8, P3, PT, R8, 0x4, RZ ;  /* 0x0000000408087810 */ /* 0x000fe40007f7e0ff */
[----:B------:R-:W-:Y:S01]  /*1160*/  ISETP.NE.AND P1, PT, R5, RZ, PT ;  /* 0x000000ff0500720c */ /* 0x000fe20003f25270 */
[----:B------:R-:W-:Y:S01]  /*1170*/  IMAD.X R7, RZ, RZ, R7, P2 ;  /* 0x000000ffff077224 */ /* 0x000fe200010e0607 */
[----:B------:R-:W-:Y:S01]  /*1180*/  IADD3 R10, P4, PT, R10, 0x4, RZ ;  /* 0x000000040a0a7810 */ /* 0x000fe20007f9e0ff */
[----:B------:R-:W-:-:S04]  /*1190*/  IMAD.X R9, RZ, RZ, R9, P3 ;  /* 0x000000ffff097224 */ /* 0x000fc800018e0609 */
[----:B------:R-:W-:Y:S01]  /*11a0*/  IMAD.X R15, RZ, RZ, R15, P4 ;  /* 0x000000ffff0f7224 */ /* 0x000fe200020e060f */
[----:B------:R-:W4:Y:S01]  /*11b0*/  LDS R11, [R3+0x4] ;  /* 0x00000400030b7984 */ /* 0x000f220000000800 */
[----:B------:R-:W-:Y:S01]  /*11c0*/  BAR.SYNC.DEFER_BLOCKING 0x0 ;  /* 0x0000000000007b1d */ /* 0x000fe20000010000 */
[----:B----4-:R-:W-:-:S04]  /*11d0*/  ISETP.GE.AND P0, PT, R11, R2, PT ;  /* 0x000000020b00720c */ /* 0x010fc80003f06270 */
[----:B------:R-:W-:Y:S01]  /*11e0*/  SEL R4, R4, 0x1, !P0 ;  /* 0x0000000104047807 */ /* 0x000fe20004000000 */
[----:B------:R-:W-:Y:S08]  /*11f0*/  @P1 BRA `(.L_x_27) ;  /* 0xfffffffc00181947 */ /* 0x000ff0000383ffff */
[----:B------:R-:W-:Y:S05]  /*1200*/  EXIT ;  /* 0x000000000000794d */ /* 0x000fea0003800000 */
.L_x_28:
[----:B------:R-:W-:-:S00]  /*1210*/  BRA `(.L_x_28) ;  /* 0xfffffffc00fc7947 */ /* 0x000fc0000383ffff */
[----:B------:R-:W-:-:S00]  /*1220*/  NOP ;  /* 0x0000000000007918 */ /* 0x000fc00000000000 */
        /* <DEDUP_REMOVED lines=13> */
.L_x_29:


//--------------------- .nv.shared._Z15multicore_schediPiS_S_ --------------------------
	.section	.nv.shared._Z15multicore_schediPiS_S_,"aw",@nobits
	.sectionflags	@""
	.align	16
.nv.shared._Z15multicore_schediPiS_S_:
	.zero		1040


//--------------------- .nv.shared.reserved.0     --------------------------
	.section	.nv.shared.reserved.0,"aw",@nobits
	.weak		__nv_reservedSMEM_offset_0_alias
	.size		__nv_reservedSMEM_offset_0_alias, 0, 64
	.other		__nv_reservedSMEM_offset_0_alias,@"STO_CUDA_RESERVED_SHARED STV_DEFAULT"
__nv_reservedSMEM_offset_0_alias:
	.zero		0
	.zero		64


//--------------------- .nv.constant0._Z15multicore_schediPiS_S_ --------------------------
	.section	.nv.constant0._Z15multicore_schediPiS_S_,"a",@progbits
	.sectionflags	@""
	.align	4
.nv.constant0._Z15multicore_schediPiS_S_:
	.zero		928


//--------------------- SYMBOLS --------------------------

	.type		.nv.reservedSmem.offset0,@object
	.size		.nv.reservedSmem.offset0,0x4
	.type		.nv.reservedSmem.cap,@object
	.size		.nv.reservedSmem.cap,0x4
